//
// Generated by NVIDIA NVVM Compiler
//
// Compiler Build ID: CL-36424714
// Cuda compilation tools, release 13.0, V13.0.88
// Based on NVVM 20.0.0
//

.version 9.0
.target sm_100
.address_size 64

	// .globl	_Z15division_kernelPfii

.visible .entry _Z15division_kernelPfii(
	.param .u64 .ptr .align 1 _Z15division_kernelPfii_param_0,
	.param .u32 _Z15division_kernelPfii_param_1,
	.param .u32 _Z15division_kernelPfii_param_2
)
{
	.reg .pred 	%p<2>;
	.reg .b32 	%r<12>;
	.reg .b32 	%f<4>;
	.reg .b64 	%rd<7>;

	ld.param.u64 	%rd1, [_Z15division_kernelPfii_param_0];
	ld.param.u32 	%r2, [_Z15division_kernelPfii_param_1];
	ld.param.u32 	%r3, [_Z15division_kernelPfii_param_2];
	mov.u32 	%r4, %ctaid.x;
	mov.u32 	%r5, %ntid.x;
	mov.u32 	%r6, %tid.x;
	mad.lo.s32 	%r7, %r4, %r5, %r6;
	add.s32 	%r8, %r7, %r3;
	add.s32 	%r1, %r8, 1;
	setp.ge.s32 	%p1, %r1, %r2;
	@%p1 bra 	$L__BB0_2;
	cvta.to.global.u64 	%rd2, %rd1;
	mul.lo.s32 	%r9, %r3, %r2;
	add.s32 	%r10, %r9, %r1;
	mul.wide.s32 	%rd3, %r10, 4;
	add.s64 	%rd4, %rd2, %rd3;
	ld.global.f32 	%f1, [%rd4];
	add.s32 	%r11, %r9, %r3;
	mul.wide.s32 	%rd5, %r11, 4;
	add.s64 	%rd6, %rd2, %rd5;
	ld.global.f32 	%f2, [%rd6];
	div.rn.f32 	%f3, %f1, %f2;
	st.global.f32 	[%rd4], %f3;
$L__BB0_2:
	ret;

}
	// .globl	_Z16eliminate_kernelPfii
.visible .entry _Z16eliminate_kernelPfii(
	.param .u64 .ptr .align 1 _Z16eliminate_kernelPfii_param_0,
	.param .u32 _Z16eliminate_kernelPfii_param_1,
	.param .u32 _Z16eliminate_kernelPfii_param_2
)
{
	.reg .pred 	%p<4>;
	.reg .b32 	%r<17>;
	.reg .b32 	%f<6>;
	.reg .b64 	%rd<9>;

	ld.param.u64 	%rd3, [_Z16eliminate_kernelPfii_param_0];
	ld.param.u32 	%r9, [_Z16eliminate_kernelPfii_param_1];
	ld.param.u32 	%r10, [_Z16eliminate_kernelPfii_param_2];
	cvta.to.global.u64 	%rd1, %rd3;
	add.s32 	%r1, %r10, 1;
	mov.u32 	%r11, %ctaid.x;
	add.s32 	%r2, %r1, %r11;
	setp.ge.s32 	%p1, %r2, %r9;
	@%p1 bra 	$L__BB1_4;
	mov.u32 	%r12, %tid.x;
	add.s32 	%r16, %r1, %r12;
	setp.ge.s32 	%p2, %r16, %r9;
	@%p2 bra 	$L__BB1_4;
	mul.lo.s32 	%r4, %r2, %r9;
	add.s32 	%r13, %r4, %r10;
	mul.wide.s32 	%rd4, %r13, 4;
	add.s64 	%rd2, %rd1, %rd4;
	mul.lo.s32 	%r5, %r10, %r9;
	mov.u32 	%r6, %ntid.x;
$L__BB1_3:
	ld.global.f32 	%f1, [%rd2];
	add.s32 	%r14, %r16, %r5;
	mul.wide.s32 	%rd5, %r14, 4;
	add.s64 	%rd6, %rd1, %rd5;
	ld.global.f32 	%f2, [%rd6];
	mul.f32 	%f3, %f1, %f2;
	add.s32 	%r15, %r16, %r4;
	mul.wide.s32 	%rd7, %r15, 4;
	add.s64 	%rd8, %rd1, %rd7;
	ld.global.f32 	%f4, [%rd8];
	sub.f32 	%f5, %f4, %f3;
	st.global.f32 	[%rd8], %f5;
	add.s32 	%r16, %r16, %r6;
	setp.lt.s32 	%p3, %r16, %r9;
	@%p3 bra 	$L__BB1_3;
$L__BB1_4:
	ret;

}


// ===== COMPILED SASS (sm_100) =====

	.target	sm_100

	.elftype	@"ET_EXEC"


//--------------------- .note.nv.tkinfo           --------------------------
	.section	.note.nv.tkinfo,"",@"SHT_NOTE"
	.sectionflags	@"SHF_NOTE_NV_TKINFO"
	.tkinfo
        /*0018*/ 	.word	0x00000002
        /*0030*/ 	.string	""
        /*0030*/ 	.string	"ptxas"
        /*0030*/ 	.string	"Cuda compilation tools, release 13.0, V13.0.88"
        /*0030*/ 	.string	"Build cuda_13.0.r13.0/compiler.36424714_0"
        /*0030*/ 	.string	"-arch sm_100 -m 64 "



//--------------------- .note.nv.cuinfo           --------------------------
	.section	.note.nv.cuinfo,"",@"SHT_NOTE"
	.sectionflags	@"SHF_NOTE_NV_CUINFO"
        /*0018*/ 	.short	0x0002
        /*001a*/ 	.short	0x0064
        /*001c*/ 	.short	0x0082
	.zero		2


//--------------------- .nv.info                  --------------------------
	.section	.nv.info,"",@"SHT_CUDA_INFO"
	.align	4


	//----- nvinfo : EIATTR_REGCOUNT
	.align		4
        /*0000*/ 	.byte	0x04, 0x2f
        /*0002*/ 	.short	(.L_1 - .L_0)
	.align		4
.L_0:
        /*0004*/ 	.word	index@(_Z15division_kernelPfii)
        /*0008*/ 	.word	0x00000010


	//----- nvinfo : EIATTR_FRAME_SIZE
	.align		4
.L_1:
        /*000c*/ 	.byte	0x04, 0x11
        /*000e*/ 	.short	(.L_3 - .L_2)
	.align		4
.L_2:
        /*0010*/ 	.word	index@($__internal_0_$__cuda_sm3x_div_rn_noftz_f32_slowpath)
        /*0014*/ 	.word	0x00000000


	//----- nvinfo : EIATTR_FRAME_SIZE
	.align		4
.L_3:
        /*0018*/ 	.byte	0x04, 0x11
        /*001a*/ 	.short	(.L_5 - .L_4)
	.align		4
.L_4:
        /*001c*/ 	.word	index@(_Z15division_kernelPfii)
        /*0020*/ 	.word	0x00000000


	//----- nvinfo : EIATTR_REGCOUNT
	.align		4
.L_5:
        /*0024*/ 	.byte	0x04, 0x2f
        /*0026*/ 	.short	(.L_7 - .L_6)
	.align		4
.L_6:
        /*0028*/ 	.word	index@(_Z16eliminate_kernelPfii)
        /*002c*/ 	.word	0x00000014


	//----- nvinfo : EIATTR_FRAME_SIZE
	.align		4
.L_7:
        /*0030*/ 	.byte	0x04, 0x11
        /*0032*/ 	.short	(.L_9 - .L_8)
	.align		4
.L_8:
        /*0034*/ 	.word	index@(_Z16eliminate_kernelPfii)
        /*0038*/ 	.word	0x00000000


	//----- nvinfo : EIATTR_MIN_STACK_SIZE
	.align		4
.L_9:
        /*003c*/ 	.byte	0x04, 0x12
        /*003e*/ 	.short	(.L_11 - .L_10)
	.align		4
.L_10:
        /*0040*/ 	.word	index@(_Z16eliminate_kernelPfii)
        /*0044*/ 	.word	0x00000000


	//----- nvinfo : EIATTR_MIN_STACK_SIZE
	.align		4
.L_11:
        /*0048*/ 	.byte	0x04, 0x12
        /*004a*/ 	.short	(.L_13 - .L_12)
	.align		4
.L_12:
        /*004c*/ 	.word	index@(_Z15division_kernelPfii)
        /*0050*/ 	.word	0x00000000
.L_13:


//--------------------- .nv.compat                --------------------------
	.section	.nv.compat,"",@"SHT_CUDA_COMPAT_INFO"
	.align	4
        /*0000*/ 	.byte	0x02, 0x09, 0x00, 0x00, 0x02, 0x02, 0x01, 0x00, 0x02, 0x05, 0x05, 0x00, 0x03, 0x07, 0x01, 0x01
        /*0010*/ 	.byte	0x02, 0x03, 0x00, 0x00, 0x02, 0x06, 0x01, 0x00, 0x04, 0x0b, 0x08, 0x00, 0x01, 0x00, 0x00, 0x00
        /*0020*/ 	.byte	0x00, 0x00, 0x00, 0x00


//--------------------- .nv.info._Z16eliminate_kernelPfii --------------------------
	.section	.nv.info._Z16eliminate_kernelPfii,"",@"SHT_CUDA_INFO"
	.sectionflags	@""
	.align	4


	//----- nvinfo : EIATTR_CUDA_API_VERSION
	.align		4
        /*0000*/ 	.byte	0x04, 0x37
        /*0002*/ 	.short	(.L_15 - .L_14)
.L_14:
        /*0004*/ 	.word	0x00000082


	//----- nvinfo : EIATTR_KPARAM_INFO
	.align		4
.L_15:
        /*0008*/ 	.byte	0x04, 0x17
        /*000a*/ 	.short	(.L_17 - .L_16)
.L_16:
        /*000c*/ 	.word	0x00000000
        /*0010*/ 	.short	0x0002
        /*0012*/ 	.short	0x000c
        /*0014*/ 	.byte	0x00, 0xf0, 0x11, 0x00


	//----- nvinfo : EIATTR_KPARAM_INFO
	.align		4
.L_17:
        /*0018*/ 	.byte	0x04, 0x17
        /*001a*/ 	.short	(.L_19 - .L_18)
.L_18:
        /*001c*/ 	.word	0x00000000
        /*0020*/ 	.short	0x0001
        /*0022*/ 	.short	0x0008
        /*0024*/ 	.byte	0x00, 0xf0, 0x11, 0x00


	//----- nvinfo : EIATTR_KPARAM_INFO
	.align		4
.L_19:
        /*0028*/ 	.byte	0x04, 0x17
        /*002a*/ 	.short	(.L_21 - .L_20)
.L_20:
        /*002c*/ 	.word	0x00000000
        /*0030*/ 	.short	0x0000
        /*0032*/ 	.short	0x0000
        /*0034*/ 	.byte	0x00, 0xf5, 0x21, 0x00


	//----- nvinfo : EIATTR_SPARSE_MMA_MASK
	.align		4
.L_21:
        /*0038*/ 	.byte	0x03, 0x50
        /*003a*/ 	.short	0x0000


	//----- nvinfo : EIATTR_MAXREG_COUNT
	.align		4
        /*003c*/ 	.byte	0x03, 0x1b
        /*003e*/ 	.short	0x00ff


	//----- nvinfo : EIATTR_MERCURY_ISA_VERSION
	.align		4
        /*0040*/ 	.byte	0x03, 0x5f
        /*0042*/ 	.short	0x0101


	//----- nvinfo : EIATTR_VRC_CTA_INIT_COUNT
	.align		4
        /*0044*/ 	.byte	0x02, 0x4a
	.zero		1
	.zero		1


	//----- nvinfo : EIATTR_EXIT_INSTR_OFFSETS
	.align		4
        /*0048*/ 	.byte	0x04, 0x1c
        /*004a*/ 	.short	(.L_23 - .L_22)


	//   ....[0]....
.L_22:
        /*004c*/ 	.word	0x00000060


	//   ....[1]....
        /*0050*/ 	.word	0x000000a0


	//   ....[2]....
        /*0054*/ 	.word	0x000001d0


	//----- nvinfo : EIATTR_CRS_STACK_SIZE
	.align		4
.L_23:
        /*0058*/ 	.byte	0x04, 0x1e
        /*005a*/ 	.short	(.L_25 - .L_24)
.L_24:
        /*005c*/ 	.word	0x00000000


	//----- nvinfo : EIATTR_CBANK_PARAM_SIZE
	.align		4
.L_25:
        /*0060*/ 	.byte	0x03, 0x19
        /*0062*/ 	.short	0x0010


	//----- nvinfo : EIATTR_PARAM_CBANK
	.align		4
        /*0064*/ 	.byte	0x04, 0x0a
        /*0066*/ 	.short	(.L_27 - .L_26)
	.align		4
.L_26:
        /*0068*/ 	.word	index@(.nv.constant0._Z16eliminate_kernelPfii)
        /*006c*/ 	.short	0x0380
        /*006e*/ 	.short	0x0010


	//----- nvinfo : EIATTR_SW_WAR
	.align		4
.L_27:
        /*0070*/ 	.byte	0x04, 0x36
        /*0072*/ 	.short	(.L_29 - .L_28)
.L_28:
        /*0074*/ 	.word	0x00000008
.L_29:


//--------------------- .nv.info._Z15division_kernelPfii --------------------------
	.section	.nv.info._Z15division_kernelPfii,"",@"SHT_CUDA_INFO"
	.sectionflags	@""
	.align	4


	//----- nvinfo : EIATTR_CUDA_API_VERSION
	.align		4
        /*0000*/ 	.byte	0x04, 0x37
        /*0002*/ 	.short	(.L_31 - .L_30)
.L_30:
        /*0004*/ 	.word	0x00000082


	//----- nvinfo : EIATTR_KPARAM_INFO
	.align		4
.L_31:
        /*0008*/ 	.byte	0x04, 0x17
        /*000a*/ 	.short	(.L_33 - .L_32)
.L_32:
        /*000c*/ 	.word	0x00000000
        /*0010*/ 	.short	0x0002
        /*0012*/ 	.short	0x000c
        /*0014*/ 	.byte	0x00, 0xf0, 0x11, 0x00


	//----- nvinfo : EIATTR_KPARAM_INFO
	.align		4
.L_33:
        /*0018*/ 	.byte	0x04, 0x17
        /*001a*/ 	.short	(.L_35 - .L_34)
.L_34:
        /*001c*/ 	.word	0x00000000
        /*0020*/ 	.short	0x0001
        /*0022*/ 	.short	0x0008
        /*0024*/ 	.byte	0x00, 0xf0, 0x11, 0x00


	//----- nvinfo : EIATTR_KPARAM_INFO
	.align		4
.L_35:
        /*0028*/ 	.byte	0x04, 0x17
        /*002a*/ 	.short	(.L_37 - .L_36)
.L_36:
        /*002c*/ 	.word	0x00000000
        /*0030*/ 	.short	0x0000
        /*0032*/ 	.short	0x0000
        /*0034*/ 	.byte	0x00, 0xf5, 0x21, 0x00


	//----- nvinfo : EIATTR_SPARSE_MMA_MASK
	.align		4
.L_37:
        /*0038*/ 	.byte	0x03, 0x50
        /*003a*/ 	.short	0x0000


	//----- nvinfo : EIATTR_MAXREG_COUNT
	.align		4
        /*003c*/ 	.byte	0x03, 0x1b
        /*003e*/ 	.short	0x00ff


	//----- nvinfo : EIATTR_MERCURY_ISA_VERSION
	.align		4
        /*0040*/ 	.byte	0x03, 0x5f
        /*0042*/ 	.short	0x0101


	//----- nvinfo : EIATTR_VRC_CTA_INIT_COUNT
	.align		4
        /*0044*/ 	.byte	0x02, 0x4a
	.zero		1
	.zero		1


	//----- nvinfo : EIATTR_EXIT_INSTR_OFFSETS
	.align		4
        /*0048*/ 	.byte	0x04, 0x1c
        /*004a*/ 	.short	(.L_39 - .L_38)


	//   ....[0]....
.L_38:
        /*004c*/ 	.word	0x00000080


	//   ....[1]....
        /*0050*/ 	.word	0x000001f0


	//----- nvinfo : EIATTR_CRS_STACK_SIZE
	.align		4
.L_39:
        /*0054*/ 	.byte	0x04, 0x1e
        /*0056*/ 	.short	(.L_41 - .L_40)
.L_40:
        /*0058*/ 	.word	0x00000000


	//----- nvinfo : EIATTR_CBANK_PARAM_SIZE
	.align		4
.L_41:
        /*005c*/ 	.byte	0x03, 0x19
        /*005e*/ 	.short	0x0010


	//----- nvinfo : EIATTR_PARAM_CBANK
	.align		4
        /*0060*/ 	.byte	0x04, 0x0a
        /*0062*/ 	.short	(.L_43 - .L_42)
	.align		4
.L_42:
        /*0064*/ 	.word	index@(.nv.constant0._Z15division_kernelPfii)
        /*0068*/ 	.short	0x0380
        /*006a*/ 	.short	0x0010


	//----- nvinfo : EIATTR_SW_WAR
	.align		4
.L_43:
        /*006c*/ 	.byte	0x04, 0x36
        /*006e*/ 	.short	(.L_45 - .L_44)
.L_44:
        /*0070*/ 	.word	0x00000008
.L_45:


//--------------------- .nv.callgraph             --------------------------
	.section	.nv.callgraph,"",@"SHT_CUDA_CALLGRAPH"
	.align	4
	.sectionentsize	8
	.align		4
        /*0000*/ 	.word	0x00000000
	.align		4
        /*0004*/ 	.word	0xffffffff
	.align		4
        /*0008*/ 	.word	0x00000000
	.align		4
        /*000c*/ 	.word	0xfffffffe
	.align		4
        /*0010*/ 	.word	0x00000000
	.align		4
        /*0014*/ 	.word	0xfffffffd
	.align		4
        /*0018*/ 	.word	0x00000000
	.align		4
        /*001c*/ 	.word	0xfffffffc


//--------------------- .text._Z16eliminate_kernelPfii --------------------------
	.section	.text._Z16eliminate_kernelPfii,"ax",@progbits
	.align	128
        .global         _Z16eliminate_kernelPfii
        .type           _Z16eliminate_kernelPfii,@function
        .size           _Z16eliminate_kernelPfii,(.L_x_17 - _Z16eliminate_kernelPfii)
        .other          _Z16eliminate_kernelPfii,@"STO_CUDA_ENTRY STV_DEFAULT"
_Z16eliminate_kernelPfii:
.text._Z16eliminate_kernelPfii:
[----:B------:R-:W-:Y:S01]  /*0000*/  LDC R1, c[0x0][0x37c] ;  /* 0x0000df00ff017b82 */ /* 0x000fe20000000800 */
[----:B------:R-:W0:Y:S07]  /*0010*/  S2R R13, SR_CTAID.X ;  /* 0x00000000000d7919 */ /* 0x000e2e0000002500 */
[----:B------:R-:W1:Y:S02]  /*0020*/  LDC.64 R2, c[0x0][0x388] ;  /* 0x0000e200ff027b82 */ /* 0x000e640000000a00 */
[----:B-1----:R-:W-:-:S04]  /*0030*/  IADD3 R0, PT, PT, R3, 0x1, RZ ;  /* 0x0000000103007810 */ /* 0x002fc80007ffe0ff */
[----:B0-----:R-:W-:-:S04]  /*0040*/  IADD3 R13, PT, PT, R0, R13, RZ ;  /* 0x0000000d000d7210 */ /* 0x001fc80007ffe0ff */
[----:B------:R-:W-:-:S13]  /*0050*/  ISETP.GE.AND P0, PT, R13, R2, PT ;  /* 0x000000020d00720c */ /* 0x000fda0003f06270 */
[----:B------:R-:W-:Y:S05]  /*0060*/  @P0 EXIT ;  /* 0x000000000000094d */ /* 0x000fea0003800000 */
[----:B------:R-:W0:Y:S02]  /*0070*/  S2R R7, SR_TID.X ;  /* 0x0000000000077919 */ /* 0x000e240000002100 */
[----:B0-----:R-:W-:-:S04]  /*0080*/  IADD3 R7, PT, PT, R0, R7, RZ ;  /* 0x0000000700077210 */ /* 0x001fc80007ffe0ff */
[----:B------:R-:W-:-:S13]  /*0090*/  ISETP.GE.AND P0, PT, R7, R2, PT ;  /* 0x000000020700720c */ /* 0x000fda0003f06270 */
[----:B------:R-:W-:Y:S05]  /*00a0*/  @P0 EXIT ;  /* 0x000000000000094d */ /* 0x000fea0003800000 */
[----:B------:R-:W0:Y:S01]  /*00b0*/  LDC.64 R4, c[0x0][0x380] ;  /* 0x0000e000ff047b82 */ /* 0x000e220000000a00 */
[----:B------:R-:W-:Y:S01]  /*00c0*/  IMAD R9, R13, R2, R3 ;  /* 0x000000020d097224 */ /* 0x000fe200078e0203 */
[----:B------:R-:W-:Y:S01]  /*00d0*/  MOV R15, R7 ;  /* 0x00000007000f7202 */ /* 0x000fe20000000f00 */
[----:B------:R-:W1:Y:S01]  /*00e0*/  LDCU UR4, c[0x0][0x360] ;  /* 0x00006c00ff0477ac */ /* 0x000e620008000800 */
[----:B------:R-:W2:Y:S02]  /*00f0*/  LDCU.64 UR6, c[0x0][0x358] ;  /* 0x00006b00ff0677ac */ /* 0x000ea40008000a00 */
[----:B012---:R-:W-:-:S07]  /*0100*/  IMAD.WIDE R6, R9, 0x4, R4 ;  /* 0x0000000409067825 */ /* 0x007fce00078e0204 */
.L_x_0:
[-CC-:B------:R-:W-:Y:S01]  /*0110*/  IMAD R9, R3, R2.reuse, R15.reuse ;  /* 0x0000000203097224 */ /* 0x180fe200078e020f */
[----:B------:R-:W2:Y:S01]  /*0120*/  LDG.E R0, desc[UR6][R6.64] ;  /* 0x0000000606007981 */ /* 0x000ea2000c1e1900 */
[----:B0-----:R-:W-:Y:S02]  /*0130*/  IMAD R11, R13, R2, R15 ;  /* 0x000000020d0b7224 */ /* 0x001fe400078e020f */
[----:B------:R-:W-:-:S04]  /*0140*/  IMAD.WIDE R8, R9, 0x4, R4 ;  /* 0x0000000409087825 */ /* 0x000fc800078e0204 */
[----:B------:R-:W-:Y:S02]  /*0150*/  IMAD.WIDE R10, R11, 0x4, R4 ;  /* 0x000000040b0a7825 */ /* 0x000fe400078e0204 */
[----:B------:R-:W2:Y:S04]  /*0160*/  LDG.E R9, desc[UR6][R8.64] ;  /* 0x0000000608097981 */ /* 0x000ea8000c1e1900 */
[----:B------:R-:W2:Y:S01]  /*0170*/  LDG.E R17, desc[UR6][R10.64] ;  /* 0x000000060a117981 */ /* 0x000ea2000c1e1900 */
[----:B------:R-:W-:-:S04]  /*0180*/  IADD3 R15, PT, PT, R15, UR4, RZ ;  /* 0x000000040f0f7c10 */ /* 0x000fc8000fffe0ff */
[----:B------:R-:W-:Y:S01]  /*0190*/  ISETP.GE.AND P0, PT, R15, R2, PT ;  /* 0x000000020f00720c */ /* 0x000fe20003f06270 */
[----:B--2---:R-:W-:-:S05]  /*01a0*/  FFMA R17, -R0, R9, R17 ;  /* 0x0000000900117223 */ /* 0x004fca0000000111 */
[----:B------:R0:W-:Y:S07]  /*01b0*/  STG.E desc[UR6][R10.64], R17 ;  /* 0x000000110a007986 */ /* 0x0001ee000c101906 */
[----:B------:R-:W-:Y:S05]  /*01c0*/  @!P0 BRA `(.L_x_0) ;  /* 0xfffffffc00d08947 */ /* 0x000fea000383ffff */
[----:B------:R-:W-:Y:S05]  /*01d0*/  EXIT ;  /* 0x000000000000794d */ /* 0x000fea0003800000 */
.L_x_1:
[----:B------:R-:W-:-:S00]  /*01e0*/  BRA `(.L_x_1) ;  /* 0xfffffffc00fc7947 */ /* 0x000fc0000383ffff */
[----:B------:R-:W-:-:S00]  /*01f0*/  NOP ;  /* 0x0000000000007918 */ /* 0x000fc00000000000 */
        /* <DEDUP_REMOVED lines=8> */
.L_x_17:


//--------------------- .text._Z15division_kernelPfii --------------------------
	.section	.text._Z15division_kernelPfii,"ax",@progbits
	.align	128
        .global         _Z15division_kernelPfii
        .type           _Z15division_kernelPfii,@function
        .size           _Z15division_kernelPfii,(.L_x_16 - _Z15division_kernelPfii)
        .other          _Z15division_kernelPfii,@"STO_CUDA_ENTRY STV_DEFAULT"
_Z15division_kernelPfii:
.text._Z15division_kernelPfii:
[----:B------:R-:W-:Y:S01]  /*0000*/  LDC R1, c[0x0][0x37c] ;  /* 0x0000df00ff017b82 */ /* 0x000fe20000000800 */
[----:B------:R-:W0:Y:S07]  /*0010*/  S2R R3, SR_TID.X ;  /* 0x0000000000037919 */ /* 0x000e2e0000002100 */
[----:B------:R-:W0:Y:S08]  /*0020*/  S2UR UR4, SR_CTAID.X ;  /* 0x00000000000479c3 */ /* 0x000e300000002500 */
[----:B------:R-:W0:Y:S08]  /*0030*/  LDC R0, c[0x0][0x360] ;  /* 0x0000d800ff007b82 */ /* 0x000e300000000800 */
[----:B------:R-:W1:Y:S01]  /*0040*/  LDC.64 R8, c[0x0][0x388] ;  /* 0x0000e200ff087b82 */ /* 0x000e620000000a00 */
[----:B0-----:R-:W-:-:S04]  /*0050*/  IMAD R0, R0, UR4, R3 ;  /* 0x0000000400007c24 */ /* 0x001fc8000f8e0203 */
[----:B-1----:R-:W-:-:S05]  /*0060*/  IMAD.X R7, R0, 0x1, R9, PT ;  /* 0x0000000100077824 */ /* 0x002fca00038e0609 */
[----:B------:R-:W-:-:S13]  /*0070*/  ISETP.GE.AND P0, PT, R7, R8, PT ;  /* 0x000000080700720c */ /* 0x000fda0003f06270 */
[----:B------:R-:W-:Y:S05]  /*0080*/  @P0 EXIT ;  /* 0x000000000000094d */ /* 0x000fea0003800000 */
[----:B------:R-:W0:Y:S01]  /*0090*/  LDC.64 R4, c[0x0][0x380] ;  /* 0x0000e000ff047b82 */ /* 0x000e220000000a00 */
[----:B------:R-:W1:Y:S01]  /*00a0*/  LDCU.64 UR4, c[0x0][0x358] ;  /* 0x00006b00ff0477ac */ /* 0x000e620008000a00 */
[CC--:B------:R-:W-:Y:S02]  /*00b0*/  IMAD R3, R9.reuse, R8.reuse, R9 ;  /* 0x0000000809037224 */ /* 0x0c0fe400078e0209 */
[----:B------:R-:W-:Y:S02]  /*00c0*/  IMAD R7, R9, R8, R7 ;  /* 0x0000000809077224 */ /* 0x000fe400078e0207 */
[----:B0-----:R-:W-:-:S06]  /*00d0*/  IMAD.WIDE R2, R3, 0x4, R4 ;  /* 0x0000000403027825 */ /* 0x001fcc00078e0204 */
[----:B-1----:R-:W2:Y:S01]  /*00e0*/  LDG.E R3, desc[UR4][R2.64] ;  /* 0x0000000402037981 */ /* 0x002ea2000c1e1900 */
[----:B------:R-:W-:-:S05]  /*00f0*/  IMAD.WIDE R4, R7, 0x4, R4 ;  /* 0x0000000407047825 */ /* 0x000fca00078e0204 */
[----:B------:R-:W3:Y:S01]  /*0100*/  LDG.E R0, desc[UR4][R4.64] ;  /* 0x0000000404007981 */ /* 0x000ee2000c1e1900 */
[----:B------:R-:W-:Y:S01]  /*0110*/  BSSY.RECONVERGENT B0, `(.L_x_2) ;  /* 0x000000c000007945 */ /* 0x000fe20003800200 */
[----:B--2---:R-:W0:Y:S08]  /*0120*/  MUFU.RCP R6, R3 ;  /* 0x0000000300067308 */ /* 0x004e300000001000 */
[----:B---3--:R-:W1:Y:S01]  /*0130*/  FCHK P0, R0, R3 ;  /* 0x0000000300007302 */ /* 0x008e620000000000 */
[----:B0-----:R-:W-:-:S04]  /*0140*/  FFMA R7, -R3, R6, 1 ;  /* 0x3f80000003077423 */ /* 0x001fc80000000106 */
[----:B------:R-:W-:-:S04]  /*0150*/  FFMA R7, R6, R7, R6 ;  /* 0x0000000706077223 */ /* 0x000fc80000000006 */
[----:B------:R-:W-:-:S04]  /*0160*/  FFMA R6, R0, R7, RZ ;  /* 0x0000000700067223 */ /* 0x000fc800000000ff */
[----:B------:R-:W-:-:S04]  /*0170*/  FFMA R8, -R3, R6, R0 ;  /* 0x0000000603087223 */ /* 0x000fc80000000100 */
[----:B------:R-:W-:Y:S01]  /*0180*/  FFMA R7, R7, R8, R6 ;  /* 0x0000000807077223 */ /* 0x000fe20000000006 */
[----:B-1----:R-:W-:Y:S06]  /*0190*/  @!P0 BRA `(.L_x_3) ;  /* 0x00000000000c8947 */ /* 0x002fec0003800000 */
[----:B------:R-:W-:-:S07]  /*01a0*/  MOV R2, 0x1c0 ;  /* 0x000001c000027802 */ /* 0x000fce0000000f00 */
[----:B------:R-:W-:Y:S05]  /*01b0*/  CALL.REL.NOINC `($__internal_0_$__cuda_sm3x_div_rn_noftz_f32_slowpath) ;  /* 0x0000000000107944 */ /* 0x000fea0003c00000 */
[----:B------:R-:W-:-:S07]  /*01c0*/  IMAD.MOV.U32 R7, RZ, RZ, R0 ;  /* 0x000000ffff077224 */ /* 0x000fce00078e0000 */
.L_x_3:
[----:B------:R-:W-:Y:S05]  /*01d0*/  BSYNC.RECONVERGENT B0 ;  /* 0x0000000000007941 */ /* 0x000fea0003800200 */
.L_x_2:
[----:B------:R-:W-:Y:S01]  /*01e0*/  STG.E desc[UR4][R4.64], R7 ;  /* 0x0000000704007986 */ /* 0x000fe2000c101904 */
[----:B------:R-:W-:Y:S05]  /*01f0*/  EXIT ;  /* 0x000000000000794d */ /* 0x000fea0003800000 */
        .weak           $__internal_0_$__cuda_sm3x_div_rn_noftz_f32_slowpath
        .type           $__internal_0_$__cuda_sm3x_div_rn_noftz_f32_slowpath,@function
        .size           $__internal_0_$__cuda_sm3x_div_rn_noftz_f32_slowpath,(.L_x_16 - $__internal_0_$__cuda_sm3x_div_rn_noftz_f32_slowpath)
$__internal_0_$__cuda_sm3x_div_rn_noftz_f32_slowpath:
[--C-:B------:R-:W-:Y:S01]  /*0200*/  SHF.R.U32.HI R7, RZ, 0x17, R3.reuse ;  /* 0x00000017ff077819 */ /* 0x100fe20000011603 */
[----:B------:R-:W-:Y:S01]  /*0210*/  BSSY.RECONVERGENT B1, `(.L_x_4) ;  /* 0x0000064000017945 */ /* 0x000fe20003800200 */
[--C-:B------:R-:W-:Y:S01]  /*0220*/  SHF.R.U32.HI R6, RZ, 0x17, R0.reuse ;  /* 0x00000017ff067819 */ /* 0x100fe20000011600 */
[----:B------:R-:W-:Y:S01]  /*0230*/  IMAD.MOV.U32 R8, RZ, RZ, R0 ;  /* 0x000000ffff087224 */ /* 0x000fe200078e0000 */
[----:B------:R-:W-:Y:S01]  /*0240*/  LOP3.LUT R7, R7, 0xff, RZ, 0xc0, !PT ;  /* 0x000000ff07077812 */ /* 0x000fe200078ec0ff */
[----:B------:R-:W-:Y:S01]  /*0250*/  IMAD.MOV.U32 R9, RZ, RZ, R3 ;  /* 0x000000ffff097224 */ /* 0x000fe200078e0003 */
[----:B------:R-:W-:-:S03]  /*0260*/  LOP3.LUT R6, R6, 0xff, RZ, 0xc0, !PT ;  /* 0x000000ff06067812 */ /* 0x000fc600078ec0ff */
[----:B------:R-:W-:Y:S02]  /*0270*/  VIADD R12, R7, 0xffffffff ;  /* 0xffffffff070c7836 */ /* 0x000fe40000000000 */
[----:B------:R-:W-:-:S03]  /*0280*/  VIADD R11, R6, 0xffffffff ;  /* 0xffffffff060b7836 */ /* 0x000fc60000000000 */
[----:B------:R-:W-:-:S04]  /*0290*/  ISETP.GT.U32.AND P0, PT, R12, 0xfd, PT ;  /* 0x000000fd0c00780c */ /* 0x000fc80003f04070 */
[----:B------:R-:W-:-:S13]  /*02a0*/  ISETP.GT.U32.OR P0, PT, R11, 0xfd, P0 ;  /* 0x000000fd0b00780c */ /* 0x000fda0000704470 */
[----:B------:R-:W-:Y:S01]  /*02b0*/  @!P0 IMAD.MOV.U32 R10, RZ, RZ, RZ ;  /* 0x000000ffff0a8224 */ /* 0x000fe200078e00ff */
[----:B------:R-:W-:Y:S06]  /*02c0*/  @!P0 BRA `(.L_x_5) ;  /* 0x00000000005c8947 */ /* 0x000fec0003800000 */
[----:B------:R-:W-:Y:S02]  /*02d0*/  FSETP.GTU.FTZ.AND P0, PT, |R0|, +INF , PT ;  /* 0x7f8000000000780b */ /* 0x000fe40003f1c200 */
[----:B------:R-:W-:-:S04]  /*02e0*/  FSETP.GTU.FTZ.AND P1, PT, |R3|, +INF , PT ;  /* 0x7f8000000300780b */ /* 0x000fc80003f3c200 */
[----:B------:R-:W-:-:S13]  /*02f0*/  PLOP3.LUT P0, PT, P0, P1, PT, 0xf8, 0x8f ;  /* 0x00000000008f781c */ /* 0x000fda0000703f70 */
[----:B------:R-:W-:Y:S05]  /*0300*/  @P0 BRA `(.L_x_6) ;  /* 0x00000004004c0947 */ /* 0x000fea0003800000 */
[----:B------:R-:W-:-:S13]  /*0310*/  LOP3.LUT P0, RZ, R9, 0x7fffffff, R8, 0xc8, !PT ;  /* 0x7fffffff09ff7812 */ /* 0x000fda000780c808 */
[----:B------:R-:W-:Y:S05]  /*0320*/  @!P0 BRA `(.L_x_7) ;  /* 0x00000004003c8947 */ /* 0x000fea0003800000 */
[C---:B------:R-:W-:Y:S02]  /*0330*/  FSETP.NEU.FTZ.AND P2, PT, |R0|.reuse, +INF , PT ;  /* 0x7f8000000000780b */ /* 0x040fe40003f5d200 */
[----:B------:R-:W-:Y:S02]  /*0340*/  FSETP.NEU.FTZ.AND P1, PT, |R3|, +INF , PT ;  /* 0x7f8000000300780b */ /* 0x000fe40003f3d200 */
[----:B------:R-:W-:-:S11]  /*0350*/  FSETP.NEU.FTZ.AND P0, PT, |R0|, +INF , PT ;  /* 0x7f8000000000780b */ /* 0x000fd60003f1d200 */
[----:B------:R-:W-:Y:S05]  /*0360*/  @!P1 BRA !P2, `(.L_x_7) ;  /* 0x00000004002c9947 */ /* 0x000fea0005000000 */
[----:B------:R-:W-:-:S04]  /*0370*/  LOP3.LUT P2, RZ, R8, 0x7fffffff, RZ, 0xc0, !PT ;  /* 0x7fffffff08ff7812 */ /* 0x000fc8000784c0ff */
[----:B------:R-:W-:-:S13]  /*0380*/  PLOP3.LUT P1, PT, P1, P2, PT, 0x2f, 0xf2 ;  /* 0x0000000000f2781c */ /* 0x000fda0000f24577 */
[----:B------:R-:W-:Y:S05]  /*0390*/  @P1 BRA `(.L_x_8) ;  /* 0x0000000400181947 */ /* 0x000fea0003800000 */
[----:B------:R-:W-:-:S04]  /*03a0*/  LOP3.LUT P1, RZ, R9, 0x7fffffff, RZ, 0xc0, !PT ;  /* 0x7fffffff09ff7812 */ /* 0x000fc8000782c0ff */
[----:B------:R-:W-:-:S13]  /*03b0*/  PLOP3.LUT P0, PT, P0, P1, PT, 0x2f, 0xf2 ;  /* 0x0000000000f2781c */ /* 0x000fda0000702577 */
[----:B------:R-:W-:Y:S05]  /*03c0*/  @P0 BRA `(.L_x_9) ;  /* 0x0000000400000947 */ /* 0x000fea0003800000 */
[----:B------:R-:W-:Y:S02]  /*03d0*/  ISETP.GE.AND P0, PT, R11, RZ, PT ;  /* 0x000000ff0b00720c */ /* 0x000fe40003f06270 */
[----:B------:R-:W-:-:S11]  /*03e0*/  ISETP.GE.AND P1, PT, R12, RZ, PT ;  /* 0x000000ff0c00720c */ /* 0x000fd60003f26270 */
[----:B------:R-:W-:Y:S02]  /*03f0*/  @P0 IMAD.MOV.U32 R10, RZ, RZ, RZ ;  /* 0x000000ffff0a0224 */ /* 0x000fe400078e00ff */
[----:B------:R-:W-:Y:S01]  /*0400*/  @!P0 FFMA R8, R0, 1.84467440737095516160e+19, RZ ;  /* 0x5f80000000088823 */ /* 0x000fe200000000ff */
[----:B------:R-:W-:Y:S02]  /*0410*/  @!P0 IMAD.MOV.U32 R10, RZ, RZ, -0x40 ;  /* 0xffffffc0ff0a8424 */ /* 0x000fe400078e00ff */
[----:B------:R-:W-:Y:S02]  /*0420*/  @!P1 FFMA R9, R3, 1.84467440737095516160e+19, RZ ;  /* 0x5f80000003099823 */ /* 0x000fe400000000ff */
[----:B------:R-:W-:-:S07]  /*0430*/  @!P1 VIADD R10, R10, 0x40 ;  /* 0x000000400a0a9836 */ /* 0x000fce0000000000 */
.L_x_5:
[----:B------:R-:W-:Y:S01]  /*0440*/  LEA R0, R7, 0xc0800000, 0x17 ;  /* 0xc080000007007811 */ /* 0x000fe200078eb8ff */
[----:B------:R-:W-:Y:S01]  /*0450*/  VIADD R6, R6, 0xffffff81 ;  /* 0xffffff8106067836 */ /* 0x000fe20000000000 */
[----:B------:R-:W-:Y:S03]  /*0460*/  BSSY.RECONVERGENT B2, `(.L_x_10) ;  /* 0x0000035000027945 */ /* 0x000fe60003800200 */
[----:B------:R-:W-:Y:S01]  /*0470*/  IMAD.IADD R9, R9, 0x1, -R0 ;  /* 0x0000000109097824 */ /* 0x000fe200078e0a00 */
[C---:B------:R-:W-:Y:S01]  /*0480*/  IADD3 R7, PT, PT, R6.reuse, 0x7f, -R7 ;  /* 0x0000007f06077810 */ /* 0x040fe20007ffe807 */
[----:B------:R-:W-:Y:S02]  /*0490*/  IMAD R0, R6, -0x800000, R8 ;  /* 0xff80000006007824 */ /* 0x000fe400078e0208 */
[----:B------:R-:W0:Y:S01]  /*04a0*/  MUFU.RCP R3, R9 ;  /* 0x0000000900037308 */ /* 0x000e220000001000 */
[----:B------:R-:W-:Y:S01]  /*04b0*/  FADD.FTZ R11, -R9, -RZ ;  /* 0x800000ff090b7221 */ /* 0x000fe20000010100 */
[----:B------:R-:W-:-:S03]  /*04c0*/  IMAD.IADD R7, R7, 0x1, R10 ;  /* 0x0000000107077824 */ /* 0x000fc600078e020a */
[----:B0-----:R-:W-:-:S04]  /*04d0*/  FFMA R12, R3, R11, 1 ;  /* 0x3f800000030c7423 */ /* 0x001fc8000000000b */
[----:B------:R-:W-:-:S04]  /*04e0*/  FFMA R12, R3, R12, R3 ;  /* 0x0000000c030c7223 */ /* 0x000fc80000000003 */
[----:B------:R-:W-:-:S04]  /*04f0*/  FFMA R3, R0, R12, RZ ;  /* 0x0000000c00037223 */ /* 0x000fc800000000ff */
[----:B------:R-:W-:-:S04]  /*0500*/  FFMA R8, R11, R3, R0 ;  /* 0x000000030b087223 */ /* 0x000fc80000000000 */
[----:B------:R-:W-:-:S04]  /*0510*/  FFMA R13, R12, R8, R3 ;  /* 0x000000080c0d7223 */ /* 0x000fc80000000003 */
[----:B------:R-:W-:-:S04]  /*0520*/  FFMA R8, R11, R13, R0 ;  /* 0x0000000d0b087223 */ /* 0x000fc80000000000 */
[----:B------:R-:W-:-:S05]  /*0530*/  FFMA R0, R12, R8, R13 ;  /* 0x000000080c007223 */ /* 0x000fca000000000d */
[----:B------:R-:W-:-:S04]  /*0540*/  SHF.R.U32.HI R3, RZ, 0x17, R0 ;  /* 0x00000017ff037819 */ /* 0x000fc80000011600 */
[----:B------:R-:W-:-:S05]  /*0550*/  LOP3.LUT R3, R3, 0xff, RZ, 0xc0, !PT ;  /* 0x000000ff03037812 */ /* 0x000fca00078ec0ff */
[----:B------:R-:W-:-:S04]  /*0560*/  IMAD.IADD R9, R3, 0x1, R7 ;  /* 0x0000000103097824 */ /* 0x000fc800078e0207 */
[----:B------:R-:W-:-:S05]  /*0570*/  VIADD R3, R9, 0xffffffff ;  /* 0xffffffff09037836 */ /* 0x000fca0000000000 */
[----:B------:R-:W-:-:S13]  /*0580*/  ISETP.GE.U32.AND P0, PT, R3, 0xfe, PT ;  /* 0x000000fe0300780c */ /* 0x000fda0003f06070 */
[----:B------:R-:W-:Y:S05]  /*0590*/  @!P0 BRA `(.L_x_11) ;  /* 0x0000000000808947 */ /* 0x000fea0003800000 */
[----:B------:R-:W-:-:S13]  /*05a0*/  ISETP.GT.AND P0, PT, R9, 0xfe, PT ;  /* 0x000000fe0900780c */ /* 0x000fda0003f04270 */
[----:B------:R-:W-:Y:S05]  /*05b0*/  @P0 BRA `(.L_x_12) ;  /* 0x00000000006c0947 */ /* 0x000fea0003800000 */
[----:B------:R-:W-:-:S13]  /*05c0*/  ISETP.GE.AND P0, PT, R9, 0x1, PT ;  /* 0x000000010900780c */ /* 0x000fda0003f06270 */
[----:B------:R-:W-:Y:S05]  /*05d0*/  @P0 BRA `(.L_x_13) ;  /* 0x0000000000740947 */ /* 0x000fea0003800000 */
[----:B------:R-:W-:Y:S02]  /*05e0*/  ISETP.GE.AND P0, PT, R9, -0x18, PT ;  /* 0xffffffe80900780c */ /* 0x000fe40003f06270 */
[----:B------:R-:W-:-:S11]  /*05f0*/  LOP3.LUT R0, R0, 0x80000000, RZ, 0xc0, !PT ;  /* 0x8000000000007812 */ /* 0x000fd600078ec0ff */
[----:B------:R-:W-:Y:S05]  /*0600*/  @!P0 BRA `(.L_x_13) ;  /* 0x0000000000688947 */ /* 0x000fea0003800000 */
[CCC-:B------:R-:W-:Y:S01]  /*0610*/  FFMA.RZ R3, R12.reuse, R8.reuse, R13.reuse ;  /* 0x000000080c037223 */ /* 0x1c0fe2000000c00d */
[CCC-:B------:R-:W-:Y:S01]  /*0620*/  FFMA.RM R6, R12.reuse, R8.reuse, R13.reuse ;  /* 0x000000080c067223 */ /* 0x1c0fe2000000400d */
[C---:B------:R-:W-:Y:S02]  /*0630*/  ISETP.NE.AND P2, PT, R9.reuse, RZ, PT ;  /* 0x000000ff0900720c */ /* 0x040fe40003f45270 */
[----:B------:R-:W-:Y:S02]  /*0640*/  ISETP.NE.AND P1, PT, R9, RZ, PT ;  /* 0x000000ff0900720c */ /* 0x000fe40003f25270 */
[----:B------:R-:W-:Y:S01]  /*0650*/  LOP3.LUT R7, R3, 0x7fffff, RZ, 0xc0, !PT ;  /* 0x007fffff03077812 */ /* 0x000fe200078ec0ff */
[----:B------:R-:W-:Y:S01]  /*0660*/  FFMA.RP R3, R12, R8, R13 ;  /* 0x000000080c037223 */ /* 0x000fe2000000800d */
[----:B------:R-:W-:Y:S02]  /*0670*/  VIADD R8, R9, 0x20 ;  /* 0x0000002009087836 */ /* 0x000fe40000000000 */
[----:B------:R-:W-:Y:S01]  /*0680*/  LOP3.LUT R7, R7, 0x800000, RZ, 0xfc, !PT ;  /* 0x0080000007077812 */ /* 0x000fe200078efcff */
[----:B------:R-:W-:Y:S01]  /*0690*/  IMAD.MOV R9, RZ, RZ, -R9 ;  /* 0x000000ffff097224 */ /* 0x000fe200078e0a09 */
[----:B------:R-:W-:-:S02]  /*06a0*/  FSETP.NEU.FTZ.AND P0, PT, R3, R6, PT ;  /* 0x000000060300720b */ /* 0x000fc40003f1d000 */
[----:B------:R-:W-:Y:S02]  /*06b0*/  SHF.L.U32 R8, R7, R8, RZ ;  /* 0x0000000807087219 */ /* 0x000fe400000006ff */
[----:B------:R-:W-:Y:S02]  /*06c0*/  SEL R6, R9, RZ, P2 ;  /* 0x000000ff09067207 */ /* 0x000fe40001000000 */
[----:B------:R-:W-:Y:S02]  /*06d0*/  ISETP.NE.AND P1, PT, R8, RZ, P1 ;  /* 0x000000ff0800720c */ /* 0x000fe40000f25270 */
[----:B------:R-:W-:Y:S02]  /*06e0*/  SHF.R.U32.HI R6, RZ, R6, R7 ;  /* 0x00000006ff067219 */ /* 0x000fe40000011607 */
[----:B------:R-:W-:Y:S02]  /*06f0*/  PLOP3.LUT P0, PT, P0, P1, PT, 0xf8, 0x8f ;  /* 0x00000000008f781c */ /* 0x000fe40000703f70 */
[----:B------:R-:W-:-:S02]  /*0700*/  SHF.R.U32.HI R8, RZ, 0x1, R6 ;  /* 0x00000001ff087819 */ /* 0x000fc40000011606 */
[----:B------:R-:W-:-:S04]  /*0710*/  SEL R3, RZ, 0x1, !P0 ;  /* 0x00000001ff037807 */ /* 0x000fc80004000000 */
[----:B------:R-:W-:-:S04]  /*0720*/  LOP3.LUT R3, R3, 0x1, R8, 0xf8, !PT ;  /* 0x0000000103037812 */ /* 0x000fc800078ef808 */
[----:B------:R-:W-:-:S05]  /*0730*/  LOP3.LUT R3, R3, R6, RZ, 0xc0, !PT ;  /* 0x0000000603037212 */ /* 0x000fca00078ec0ff */
[----:B------:R-:W-:-:S05]  /*0740*/  IMAD.IADD R3, R8, 0x1, R3 ;  /* 0x0000000108037824 */ /* 0x000fca00078e0203 */
[----:B------:R-:W-:Y:S01]  /*0750*/  LOP3.LUT R0, R3, R0, RZ, 0xfc, !PT ;  /* 0x0000000003007212 */ /* 0x000fe200078efcff */
[----:B------:R-:W-:Y:S06]  /*0760*/  BRA `(.L_x_13) ;  /* 0x0000000000107947 */ /* 0x000fec0003800000 */
.L_x_12:
[----:B------:R-:W-:-:S04]  /*0770*/  LOP3.LUT R0, R0, 0x80000000, RZ, 0xc0, !PT ;  /* 0x8000000000007812 */ /* 0x000fc800078ec0ff */
[----:B------:R-:W-:Y:S01]  /*0780*/  LOP3.LUT R0, R0, 0x7f800000, RZ, 0xfc, !PT ;  /* 0x7f80000000007812 */ /* 0x000fe200078efcff */
[----:B------:R-:W-:Y:S06]  /*0790*/  BRA `(.L_x_13) ;  /* 0x0000000000047947 */ /* 0x000fec0003800000 */
.L_x_11:
[----:B------:R-:W-:-:S07]  /*07a0*/  IMAD R0, R7, 0x800000, R0 ;  /* 0x0080000007007824 */ /* 0x000fce00078e0200 */
.L_x_13:
[----:B------:R-:W-:Y:S05]  /*07b0*/  BSYNC.RECONVERGENT B2 ;  /* 0x0000000000027941 */ /* 0x000fea0003800200 */
.L_x_10:
[----:B------:R-:W-:Y:S05]  /*07c0*/  BRA `(.L_x_14) ;  /* 0x0000000000207947 */ /* 0x000fea0003800000 */
.L_x_9:
[----:B------:R-:W-:-:S04]  /*07d0*/  LOP3.LUT R0, R9, 0x80000000, R8, 0x48, !PT ;  /* 0x8000000009007812 */ /* 0x000fc800078e4808 */
[----:B------:R-:W-:Y:S01]  /*07e0*/  LOP3.LUT R0, R0, 0x7f800000, RZ, 0xfc, !PT ;  /* 0x7f80000000007812 */ /* 0x000fe200078efcff */
[----:B------:R-:W-:Y:S06]  /*07f0*/  BRA `(.L_x_14) ;  /* 0x0000000000147947 */ /* 0x000fec0003800000 */
.L_x_8:
[----:B------:R-:W-:Y:S01]  /*0800*/  LOP3.LUT R0, R9, 0x80000000, R8, 0x48, !PT ;  /* 0x8000000009007812 */ /* 0x000fe200078e4808 */
[----:B------:R-:W-:Y:S06]  /*0810*/  BRA `(.L_x_14) ;  /* 0x00000000000c7947 */ /* 0x000fec0003800000 */
.L_x_7:
[----:B------:R-:W0:Y:S01]  /*0820*/  MUFU.RSQ R0, -QNAN ;  /* 0xffc0000000007908 */ /* 0x000e220000001400 */
[----:B------:R-:W-:Y:S05]  /*0830*/  BRA `(.L_x_14) ;  /* 0x0000000000047947 */ /* 0x000fea0003800000 */
.L_x_6:
[----:B------:R-:W-:-:S07]  /*0840*/  FADD.FTZ R0, R0, R3 ;  /* 0x0000000300007221 */ /* 0x000fce0000010000 */
.L_x_14:
[----:B------:R-:W-:Y:S05]  /*0850*/  BSYNC.RECONVERGENT B1 ;  /* 0x0000000000017941 */ /* 0x000fea0003800200 */
.L_x_4:
[----:B------:R-:W-:-:S04]  /*0860*/  IMAD.MOV.U32 R3, RZ, RZ, 0x0 ;  /* 0x00000000ff037424 */ /* 0x000fc800078e00ff */
[----:B0-----:R-:W-:Y:S05]  /*0870*/  RET.REL.NODEC R2 `(_Z15division_kernelPfii) ;  /* 0xfffffff402e07950 */ /* 0x001fea0003c3ffff */
.L_x_15:
        /* <DEDUP_REMOVED lines=16> */
.L_x_16:


//--------------------- .nv.shared.reserved.0     --------------------------
	.section	.nv.shared.reserved.0,"aw",@nobits
	.weak		__nv_reservedSMEM_offset_0_alias
	.size		__nv_reservedSMEM_offset_0_alias, 0, 64
	.other		__nv_reservedSMEM_offset_0_alias,@"STO_CUDA_RESERVED_SHARED STV_DEFAULT"
__nv_reservedSMEM_offset_0_alias:
	.zero		0
	.zero		64


//--------------------- .nv.constant0._Z16eliminate_kernelPfii --------------------------
	.section	.nv.constant0._Z16eliminate_kernelPfii,"a",@progbits
	.sectionflags	@""
	.align	4
.nv.constant0._Z16eliminate_kernelPfii:
	.zero		912


//--------------------- .nv.constant0._Z15division_kernelPfii --------------------------
	.section	.nv.constant0._Z15division_kernelPfii,"a",@progbits
	.sectionflags	@""
	.align	4
.nv.constant0._Z15division_kernelPfii:
	.zero		912


//--------------------- SYMBOLS --------------------------

	.type		.nv.reservedSmem.offset0,@object
	.size		.nv.reservedSmem.offset0,0x4
